	.headerflags	@"EF_CUDA_TEXMODE_UNIFIED EF_CUDA_64BIT_ADDRESS EF_CUDA_SM86 EF_CUDA_VIRTUAL_SM(EF_CUDA_SM86)"
	.elftype	@"ET_EXEC"


//--------------------- .nv.info                  --------------------------
	.section	.nv.info,"",@"SHT_CUDA_INFO"
	.align	4


	//----- nvinfo : EIATTR_REGCOUNT
	.align		4
        /*0000*/ 	.byte	0x04, 0x2f
        /*0002*/ 	.short	(.L_1 - .L_0)
	.align		4
.L_0:
        /*0004*/ 	.word	index@(triton_poi_fused_add_mul_15)
        /*0008*/ 	.word	0x0000001e


	//----- nvinfo : EIATTR_MIN_STACK_SIZE
	.align		4
.L_1:
        /*000c*/ 	.byte	0x04, 0x12
        /*000e*/ 	.short	(.L_3 - .L_2)
	.align		4
.L_2:
        /*0010*/ 	.word	index@(triton_poi_fused_add_mul_15)
        /*0014*/ 	.word	0x00000000


	//----- nvinfo : EIATTR_FRAME_SIZE
	.align		4
.L_3:
        /*0018*/ 	.byte	0x04, 0x11
        /*001a*/ 	.short	(.L_5 - .L_4)
	.align		4
.L_4:
        /*001c*/ 	.word	index@(triton_poi_fused_add_mul_15)
        /*0020*/ 	.word	0x00000000


	//----- nvinfo : EIATTR_MIN_STACK_SIZE
	.align		4
.L_5:
        /*0024*/ 	.byte	0x04, 0x12
        /*0026*/ 	.short	(.L_7 - .L_6)
	.align		4
.L_6:
        /*0028*/ 	.word	index@(triton_poi_fused_add_mul_15)
        /*002c*/ 	.word	0x00000000
.L_7:


//--------------------- .nv.info.triton_poi_fused_add_mul_15 --------------------------
	.section	.nv.info.triton_poi_fused_add_mul_15,"",@"SHT_CUDA_INFO"
	.sectionflags	@""
	.align	4


	//----- nvinfo : EIATTR_CUDA_API_VERSION
	.align		4
        /*0000*/ 	.byte	0x04, 0x37
        /*0002*/ 	.short	(.L_9 - .L_8)
.L_8:
        /*0004*/ 	.word	0x0000007c


	//----- nvinfo : EIATTR_SW2861232_WAR
	.align		4
.L_9:
        /*0008*/ 	.byte	0x01, 0x35
	.zero		2


	//----- nvinfo : EIATTR_PARAM_CBANK
	.align		4
        /*000c*/ 	.byte	0x04, 0x0a
        /*000e*/ 	.short	(.L_11 - .L_10)
	.align		4
.L_10:
        /*0010*/ 	.word	index@(.nv.constant0.triton_poi_fused_add_mul_15)
        /*0014*/ 	.short	0x0160
        /*0016*/ 	.short	0x0050


	//----- nvinfo : EIATTR_CBANK_PARAM_SIZE
	.align		4
.L_11:
        /*0018*/ 	.byte	0x03, 0x19
        /*001a*/ 	.short	0x0050


	//----- nvinfo : EIATTR_KPARAM_INFO
	.align		4
        /*001c*/ 	.byte	0x04, 0x17
        /*001e*/ 	.short	(.L_13 - .L_12)
.L_12:
        /*0020*/ 	.word	0x00000000
        /*0024*/ 	.short	0x0009
        /*0026*/ 	.short	0x0048
        /*0028*/ 	.byte	0x00, 0xf4, 0x21, 0x00


	//----- nvinfo : EIATTR_KPARAM_INFO
	.align		4
.L_13:
        /*002c*/ 	.byte	0x04, 0x17
        /*002e*/ 	.short	(.L_15 - .L_14)
.L_14:
        /*0030*/ 	.word	0x00000000
        /*0034*/ 	.short	0x0008
        /*0036*/ 	.short	0x0040
        /*0038*/ 	.byte	0x00, 0xf0, 0x11, 0x00


	//----- nvinfo : EIATTR_KPARAM_INFO
	.align		4
.L_15:
        /*003c*/ 	.byte	0x04, 0x17
        /*003e*/ 	.short	(.L_17 - .L_16)
.L_16:
        /*0040*/ 	.word	0x00000000
        /*0044*/ 	.short	0x0007
        /*0046*/ 	.short	0x0038
        /*0048*/ 	.byte	0x00, 0xf4, 0x21, 0x00


	//----- nvinfo : EIATTR_KPARAM_INFO
	.align		4
.L_17:
        /*004c*/ 	.byte	0x04, 0x17
        /*004e*/ 	.short	(.L_19 - .L_18)
.L_18:
        /*0050*/ 	.word	0x00000000
        /*0054*/ 	.short	0x0006
        /*0056*/ 	.short	0x0030
        /*0058*/ 	.byte	0x00, 0xf4, 0x21, 0x00


	//----- nvinfo : EIATTR_KPARAM_INFO
	.align		4
.L_19:
        /*005c*/ 	.byte	0x04, 0x17
        /*005e*/ 	.short	(.L_21 - .L_20)
.L_20:
        /*0060*/ 	.word	0x00000000
        /*0064*/ 	.short	0x0005
        /*0066*/ 	.short	0x0028
        /*0068*/ 	.byte	0x00, 0xf4, 0x21, 0x00


	//----- nvinfo : EIATTR_KPARAM_INFO
	.align		4
.L_21:
        /*006c*/ 	.byte	0x04, 0x17
        /*006e*/ 	.short	(.L_23 - .L_22)
.L_22:
        /*0070*/ 	.word	0x00000000
        /*0074*/ 	.short	0x0004
        /*0076*/ 	.short	0x0020
        /*0078*/ 	.byte	0x00, 0xf4, 0x21, 0x00


	//----- nvinfo : EIATTR_KPARAM_INFO
	.align		4
.L_23:
        /*007c*/ 	.byte	0x04, 0x17
        /*007e*/ 	.short	(.L_25 - .L_24)
.L_24:
        /*0080*/ 	.word	0x00000000
        /*0084*/ 	.short	0x0003
        /*0086*/ 	.short	0x0018
        /*0088*/ 	.byte	0x00, 0xf4, 0x21, 0x00


	//----- nvinfo : EIATTR_KPARAM_INFO
	.align		4
.L_25:
        /*008c*/ 	.byte	0x04, 0x17
        /*008e*/ 	.short	(.L_27 - .L_26)
.L_26:
        /*0090*/ 	.word	0x00000000
        /*0094*/ 	.short	0x0002
        /*0096*/ 	.short	0x0010
        /*0098*/ 	.byte	0x00, 0xf4, 0x21, 0x00


	//----- nvinfo : EIATTR_KPARAM_INFO
	.align		4
.L_27:
        /*009c*/ 	.byte	0x04, 0x17
        /*009e*/ 	.short	(.L_29 - .L_28)
.L_28:
        /*00a0*/ 	.word	0x00000000
        /*00a4*/ 	.short	0x0001
        /*00a6*/ 	.short	0x0008
        /*00a8*/ 	.byte	0x00, 0xf4, 0x21, 0x00


	//----- nvinfo : EIATTR_KPARAM_INFO
	.align		4
.L_29:
        /*00ac*/ 	.byte	0x04, 0x17
        /*00ae*/ 	.short	(.L_31 - .L_30)
.L_30:
        /*00b0*/ 	.word	0x00000000
        /*00b4*/ 	.short	0x0000
        /*00b6*/ 	.short	0x0000
        /*00b8*/ 	.byte	0x00, 0xf4, 0x21, 0x00


	//----- nvinfo : EIATTR_MAXREG_COUNT
	.align		4
.L_31:
        /*00bc*/ 	.byte	0x03, 0x1b
        /*00be*/ 	.short	0x00ff


	//----- nvinfo : EIATTR_EXIT_INSTR_OFFSETS
	.align		4
        /*00c0*/ 	.byte	0x04, 0x1c
        /*00c2*/ 	.short	(.L_33 - .L_32)


	//   ....[0]....
.L_32:
        /*00c4*/ 	.word	0x000006c0


	//----- nvinfo : EIATTR_REQNTID
	.align		4
.L_33:
        /*00c8*/ 	.byte	0x04, 0x10
        /*00ca*/ 	.short	(.L_35 - .L_34)
.L_34:
        /*00cc*/ 	.word	0x00000080
        /*00d0*/ 	.word	0x00000001
        /*00d4*/ 	.word	0x00000001
.L_35:


//--------------------- .nv.callgraph             --------------------------
	.section	.nv.callgraph,"",@"SHT_CUDA_CALLGRAPH"
	.align	4
	.sectionentsize	8
	.align		4
        /*0000*/ 	.word	0x00000000
	.align		4
        /*0004*/ 	.word	0xffffffff
	.align		4
        /*0008*/ 	.word	0x00000000
	.align		4
        /*000c*/ 	.word	0xfffffffe
	.align		4
        /*0010*/ 	.word	0x00000000
	.align		4
        /*0014*/ 	.word	0xfffffffd
	.align		4
        /*0018*/ 	.word	0x00000000
	.align		4
        /*001c*/ 	.word	0xfffffffc


//--------------------- .nv.rel.action            --------------------------
	.section	.nv.rel.action,"",@"SHT_CUDA_RELOCINFO"
	.align	8
	.sectionentsize	8
        /*0000*/ 	.byte	0x73, 0x00, 0x00, 0x00, 0x00, 0x00, 0x00, 0x00, 0x00, 0x00, 0x00, 0x11, 0x25, 0x00, 0x05, 0x36


//--------------------- .nv.constant0.triton_poi_fused_add_mul_15 --------------------------
	.section	.nv.constant0.triton_poi_fused_add_mul_15,"a",@progbits
	.sectionflags	@""
	.align	4
.nv.constant0.triton_poi_fused_add_mul_15:
	.zero		432


//--------------------- .text.triton_poi_fused_add_mul_15 --------------------------
	.section	.text.triton_poi_fused_add_mul_15,"ax",@progbits
	.sectioninfo	@"SHI_REGISTERS=30"
	.align	128
        .global         triton_poi_fused_add_mul_15
        .type           triton_poi_fused_add_mul_15,@function
        .size           triton_poi_fused_add_mul_15,(.L_x_1 - triton_poi_fused_add_mul_15)
        .other          triton_poi_fused_add_mul_15,@"STO_CUDA_ENTRY STV_DEFAULT"
triton_poi_fused_add_mul_15:
.text.triton_poi_fused_add_mul_15:
[----:B------:R-:W-:Y:S02]  /*0000*/  IMAD.MOV.U32 R1, RZ, RZ, c[0x0][0x28] ;  /* 0x00000a00ff017624 */ /* 0x000fe400078e00ff */
[----:B------:R-:W0:Y:S01]  /*0010*/  S2R R0, SR_TID.X ;  /* 0x0000000000007919 */ /* 0x000e220000002100 */
[----:B------:R-:W-:Y:S01]  /*0020*/  IMAD.MOV.U32 R17, RZ, RZ, 0x2 ;  /* 0x00000002ff117424 */ /* 0x000fe200078e00ff */
[----:B------:R-:W-:Y:S02]  /*0030*/  ULDC.64 UR4, c[0x0][0x118] ;  /* 0x0000460000047ab9 */ /* 0x000fe40000000a00 */
[----:B------:R-:W1:Y:S01]  /*0040*/  S2R R3, SR_CTAID.X ;  /* 0x0000000000037919 */ /* 0x000e620000002500 */
[----:B0-----:R-:W-:-:S05]  /*0050*/  IMAD.SHL.U32 R0, R0, 0x4, RZ ;  /* 0x0000000400007824 */ /* 0x001fca00078e00ff */
[----:B------:R-:W-:-:S04]  /*0060*/  LOP3.LUT R0, R0, 0x1fc, RZ, 0xc0, !PT ;  /* 0x000001fc00007812 */ /* 0x000fc800078ec0ff */
[----:B-1----:R-:W-:-:S05]  /*0070*/  LEA R16, R3, R0, 0x9 ;  /* 0x0000000003107211 */ /* 0x002fca00078e48ff */
[----:B------:R-:W-:-:S05]  /*0080*/  IMAD.HI R0, R16, 0x2aaaaaab, RZ ;  /* 0x2aaaaaab10007827 */ /* 0x000fca00078e02ff */
[----:B------:R-:W-:-:S04]  /*0090*/  SHF.R.U32.HI R3, RZ, 0x1f, R0 ;  /* 0x0000001fff037819 */ /* 0x000fc80000011600 */
[----:B------:R-:W-:-:S05]  /*00a0*/  LEA.HI.SX32 R4, R0, R3, 0x17 ;  /* 0x0000000300047211 */ /* 0x000fca00078fbaff */
[----:B------:R-:W-:-:S05]  /*00b0*/  IMAD.WIDE R2, R4, R17, c[0x0][0x180] ;  /* 0x0000600004027625 */ /* 0x000fca00078e0211 */
[----:B------:R0:W2:Y:S01]  /*00c0*/  LDG.E.EL.U16 R0, [R2.64] ;  /* 0x0000000402007981 */ /* 0x0000a2000c2e1500 */
[----:B------:R-:W-:-:S06]  /*00d0*/  IMAD.WIDE R20, R4, R17, c[0x0][0x188] ;  /* 0x0000620004147625 */ /* 0x000fcc00078e0211 */
[----:B------:R1:W3:Y:S01]  /*00e0*/  LDG.E.EL.U16 R20, [R20.64] ;  /* 0x0000000414147981 */ /* 0x0002e2000c2e1500 */
[----:B------:R-:W-:Y:S02]  /*00f0*/  IMAD R12, R4, -0xc00, R16 ;  /* 0xfffff400040c7824 */ /* 0x000fe400078e0210 */
[----:B------:R-:W-:-:S03]  /*0100*/  IMAD.MOV.U32 R9, RZ, RZ, 0x4 ;  /* 0x00000004ff097424 */ /* 0x000fc600078e00ff */
[----:B------:R-:W-:-:S05]  /*0110*/  IADD3 R4, R12, 0x3c00, RZ ;  /* 0x00003c000c047810 */ /* 0x000fca0007ffe0ff */
[----:B------:R-:W-:-:S04]  /*0120*/  IMAD.WIDE.U32 R14, R4, R17, c[0x0][0x170] ;  /* 0x00005c00040e7625 */ /* 0x000fc800078e0011 */
[-C--:B------:R-:W-:Y:S02]  /*0130*/  IMAD.WIDE.U32 R4, R4, R9.reuse, c[0x0][0x168] ;  /* 0x00005a0004047625 */ /* 0x080fe400078e0009 */
[----:B------:R-:W4:Y:S02]  /*0140*/  LDG.E.EL.64 R14, [R14.64] ;  /* 0x000000040e0e7981 */ /* 0x000f24000c2e1b00 */
[----:B------:R-:W-:Y:S02]  /*0150*/  IMAD.WIDE R8, R16, R9, c[0x0][0x178] ;  /* 0x00005e0010087625 */ /* 0x000fe400078e0209 */
[----:B------:R-:W5:Y:S02]  /*0160*/  LDG.E.EL.128 R4, [R4.64] ;  /* 0x0000000404047981 */ /* 0x000f64000c2e1d00 */
[CC--:B0-----:R-:W-:Y:S02]  /*0170*/  IMAD.WIDE R2, R12.reuse, R17.reuse, c[0x0][0x190] ;  /* 0x000064000c027625 */ /* 0x0c1fe400078e0211 */
[----:B------:R-:W5:Y:S02]  /*0180*/  LDG.E.128 R8, [R8.64] ;  /* 0x0000000408087981 */ /* 0x000f64000c1e1d00 */
[----:B------:R-:W-:-:S02]  /*0190*/  IMAD.WIDE R12, R12, R17, c[0x0][0x198] ;  /* 0x000066000c0c7625 */ /* 0x000fc400078e0211 */
[----:B------:R-:W5:Y:S04]  /*01a0*/  LDG.E.EL.64 R2, [R2.64] ;  /* 0x0000000402027981 */ /* 0x000f68000c2e1b00 */
[----:B------:R-:W5:Y:S01]  /*01b0*/  LDG.E.EL.64 R12, [R12.64] ;  /* 0x000000040c0c7981 */ /* 0x000f62000c2e1b00 */
[----:B------:R-:W-:-:S05]  /*01c0*/  IMAD.WIDE R16, R16, R17, c[0x0][0x160] ;  /* 0x0000580010107625 */ /* 0x000fca00078e0211 */
[----:B------:R-:W5:Y:S01]  /*01d0*/  LDG.E.64 R18, [R16.64] ;  /* 0x0000000410127981 */ /* 0x000f62000c1e1b00 */
[C---:B--2---:R-:W-:Y:S01]  /*01e0*/  SHF.L.U32 R22, R0.reuse, 0x10, RZ ;  /* 0x0000001000167819 */ /* 0x044fe200000006ff */
[----:B-1----:R-:W-:-:S03]  /*01f0*/  IMAD.U32 R21, R0, 0x10000, RZ ;  /* 0x0001000000157824 */ /* 0x002fc600078e00ff */
[----:B------:R-:W-:Y:S02]  /*0200*/  FSETP.GE.AND P1, PT, R22, RZ, PT ;  /* 0x000000ff1600720b */ /* 0x000fe40003f26000 */
[----:B------:R-:W-:Y:S01]  /*0210*/  FSETP.GE.AND P0, PT, R21, RZ, PT ;  /* 0x000000ff1500720b */ /* 0x000fe20003f06000 */
[----:B---3--:R-:W-:Y:S01]  /*0220*/  IMAD.U32 R22, R20, 0x10000, RZ ;  /* 0x0001000014167824 */ /* 0x008fe200078e00ff */
[C---:B------:R-:W-:Y:S02]  /*0230*/  SEL R21, R0.reuse, RZ, !P1 ;  /* 0x000000ff00157207 */ /* 0x040fe40004800000 */
[----:B------:R-:W-:Y:S02]  /*0240*/  SEL R0, R0, RZ, !P0 ;  /* 0x000000ff00007207 */ /* 0x000fe40004000000 */
[----:B------:R-:W-:Y:S02]  /*0250*/  SHF.L.U32 R21, R21, 0x10, RZ ;  /* 0x0000001015157819 */ /* 0x000fe400000006ff */
[----:B------:R-:W-:Y:S01]  /*0260*/  FSETP.GTU.AND P0, PT, R22, RZ, PT ;  /* 0x000000ff1600720b */ /* 0x000fe20003f0c000 */
[----:B------:R-:W-:Y:S01]  /*0270*/  IMAD.U32 R0, R0, 0x10000, RZ ;  /* 0x0001000000007824 */ /* 0x000fe200078e00ff */
[----:B------:R-:W-:Y:S01]  /*0280*/  FSETP.GTU.AND P2, PT, R22, RZ, PT ;  /* 0x000000ff1600720b */ /* 0x000fe20003f4c000 */
[----:B------:R-:W-:Y:S01]  /*0290*/  FADD R21, RZ, -R21 ;  /* 0x80000015ff157221 */ /* 0x000fe20000000000 */
[C---:B------:R-:W-:Y:S01]  /*02a0*/  SEL R22, R20.reuse, RZ, P0 ;  /* 0x000000ff14167207 */ /* 0x040fe20000000000 */
[----:B------:R-:W-:Y:S01]  /*02b0*/  FADD R0, RZ, -R0 ;  /* 0x80000000ff007221 */ /* 0x000fe20000000000 */
[----:B------:R-:W-:-:S02]  /*02c0*/  SEL R20, R20, RZ, P2 ;  /* 0x000000ff14147207 */ /* 0x000fc40001000000 */
[C---:B------:R-:W-:Y:S01]  /*02d0*/  FSETP.NAN.AND P0, PT, R21.reuse, R21, PT ;  /* 0x000000151500720b */ /* 0x040fe20003f08000 */
[----:B------:R-:W-:Y:S01]  /*02e0*/  IMAD.U32 R22, R22, 0x10000, RZ ;  /* 0x0001000016167824 */ /* 0x000fe200078e00ff */
[----:B------:R-:W-:Y:S01]  /*02f0*/  FSETP.NAN.AND P1, PT, R0, R0, PT ;  /* 0x000000000000720b */ /* 0x000fe20003f28000 */
[----:B----4-:R-:W-:Y:S01]  /*0300*/  IMAD.U32 R25, R14, 0x10000, RZ ;  /* 0x000100000e197824 */ /* 0x010fe200078e00ff */
[----:B------:R-:W-:Y:S02]  /*0310*/  SHF.L.U32 R23, R20, 0x10, RZ ;  /* 0x0000001014177819 */ /* 0x000fe400000006ff */
[----:B------:R-:W-:Y:S01]  /*0320*/  FSETP.GT.AND P3, PT, R21, R22, PT ;  /* 0x000000161500720b */ /* 0x000fe20003f64000 */
[----:B-----5:R-:W-:Y:S01]  /*0330*/  FADD R4, R4, R25 ;  /* 0x0000001904047221 */ /* 0x020fe20000000000 */
[----:B------:R-:W-:Y:S02]  /*0340*/  FSETP.GT.AND P2, PT, R0, R23, PT ;  /* 0x000000170000720b */ /* 0x000fe40003f44000 */
[----:B------:R-:W-:-:S02]  /*0350*/  PRMT R14, R14, 0x7632, R14 ;  /* 0x000076320e0e7816 */ /* 0x000fc4000000000e */
[----:B------:R-:W-:Y:S02]  /*0360*/  I2FP.F32.S32 R27, R10 ;  /* 0x0000000a001b7245 */ /* 0x000fe40000201400 */
[----:B------:R-:W-:Y:S02]  /*0370*/  @!P0 FSEL R21, R21, R22, P3 ;  /* 0x0000001615158208 */ /* 0x000fe40001800000 */
[----:B------:R-:W-:Y:S02]  /*0380*/  @!P1 FSEL R0, R0, R23, P2 ;  /* 0x0000001700009208 */ /* 0x000fe40001000000 */
[----:B------:R-:W-:Y:S01]  /*0390*/  SHF.L.U32 R20, R14, 0x10, RZ ;  /* 0x000000100e147819 */ /* 0x000fe200000006ff */
[----:B------:R-:W-:Y:S01]  /*03a0*/  FMUL R14, R21, 0.0078740157186985015869 ;  /* 0x3c010204150e7820 */ /* 0x000fe20000400000 */
[C---:B------:R-:W-:Y:S01]  /*03b0*/  PRMT R22, R15.reuse, 0x7632, R22 ;  /* 0x000076320f167816 */ /* 0x040fe20000000016 */
[----:B------:R-:W-:Y:S01]  /*03c0*/  FMUL R0, R0, 0.0078740157186985015869 ;  /* 0x3c01020400007820 */ /* 0x000fe20000400000 */
[----:B------:R-:W-:Y:S01]  /*03d0*/  IMAD.U32 R15, R15, 0x10000, RZ ;  /* 0x000100000f0f7824 */ /* 0x000fe200078e00ff */
[----:B------:R-:W-:Y:S01]  /*03e0*/  I2FP.F32.S32 R21, R8 ;  /* 0x0000000800157245 */ /* 0x000fe20000201400 */
[----:B------:R-:W-:Y:S01]  /*03f0*/  FADD R5, R5, R20 ;  /* 0x0000001405057221 */ /* 0x000fe20000000000 */
[----:B------:R-:W-:Y:S01]  /*0400*/  FSETP.GT.AND P0, PT, R14, 9.9999997473787516356e-06, PT ;  /* 0x3727c5ac0e00780b */ /* 0x000fe20003f04000 */
[----:B------:R-:W-:Y:S01]  /*0410*/  FADD R6, R6, R15 ;  /* 0x0000000f06067221 */ /* 0x000fe20000000000 */
[----:B------:R-:W-:Y:S01]  /*0420*/  FSETP.GT.AND P1, PT, R0, 9.9999997473787516356e-06, PT ;  /* 0x3727c5ac0000780b */ /* 0x000fe20003f24000 */
[----:B------:R-:W-:Y:S01]  /*0430*/  IMAD.U32 R22, R22, 0x10000, RZ ;  /* 0x0001000016167824 */ /* 0x000fe200078e00ff */
[----:B------:R-:W-:-:S02]  /*0440*/  FSETP.NAN.AND P2, PT, R14, R14, PT ;  /* 0x0000000e0e00720b */ /* 0x000fc40003f48000 */
[----:B------:R-:W-:Y:S01]  /*0450*/  FSETP.NAN.AND P3, PT, R0, R0, PT ;  /* 0x000000000000720b */ /* 0x000fe20003f68000 */
[----:B------:R-:W-:Y:S01]  /*0460*/  FADD R7, R7, R22 ;  /* 0x0000001607077221 */ /* 0x000fe20000000000 */
[----:B------:R-:W-:Y:S02]  /*0470*/  SHF.L.U32 R10, R3, 0x10, RZ ;  /* 0x00000010030a7819 */ /* 0x000fe400000006ff */
[----:B------:R-:W-:Y:S01]  /*0480*/  I2FP.F32.S32 R15, R9 ;  /* 0x00000009000f7245 */ /* 0x000fe20000201400 */
[----:B------:R-:W-:Y:S01]  /*0490*/  IMAD.U32 R9, R12, 0x10000, RZ ;  /* 0x000100000c097824 */ /* 0x000fe200078e00ff */
[C---:B------:R-:W-:Y:S01]  /*04a0*/  PRMT R8, R2.reuse, 0x7632, R8 ;  /* 0x0000763202087816 */ /* 0x040fe20000000008 */
[----:B------:R-:W-:Y:S01]  /*04b0*/  IMAD.U32 R2, R2, 0x10000, RZ ;  /* 0x0001000002027824 */ /* 0x000fe200078e00ff */
[----:B------:R-:W-:Y:S02]  /*04c0*/  @!P0 FSEL R14, R14, 9.9999997473787516356e-06, P2 ;  /* 0x3727c5ac0e0e8808 */ /* 0x000fe40001000000 */
[----:B------:R-:W-:Y:S01]  /*04d0*/  PRMT R3, R12, 0x7632, R3 ;  /* 0x000076320c037816 */ /* 0x000fe20000000003 */
[----:B------:R-:W-:Y:S01]  /*04e0*/  IMAD.U32 R8, R8, 0x10000, RZ ;  /* 0x0001000008087824 */ /* 0x000fe200078e00ff */
[----:B------:R-:W-:Y:S01]  /*04f0*/  @!P1 FSEL R0, R0, 9.9999997473787516356e-06, P3 ;  /* 0x3727c5ac00009808 */ /* 0x000fe20001800000 */
[----:B------:R-:W-:Y:S01]  /*0500*/  FMUL R21, R21, R14 ;  /* 0x0000000e15157220 */ /* 0x000fe20000400000 */
[----:B------:R-:W-:Y:S01]  /*0510*/  I2FP.F32.S32 R25, R11 ;  /* 0x0000000b00197245 */ /* 0x000fe20000201400 */
[----:B------:R-:W-:Y:S01]  /*0520*/  FMUL R27, R14, R27 ;  /* 0x0000001b0e1b7220 */ /* 0x000fe20000400000 */
[----:B------:R-:W-:Y:S01]  /*0530*/  SHF.L.U32 R23, R13, 0x10, RZ ;  /* 0x000000100d177819 */ /* 0x000fe200000006ff */
[----:B------:R-:W-:Y:S01]  /*0540*/  FMUL R15, R15, R0 ;  /* 0x000000000f0f7220 */ /* 0x000fe20000400000 */
[C---:B------:R-:W-:Y:S01]  /*0550*/  SHF.L.U32 R11, R3.reuse, 0x10, RZ ;  /* 0x00000010030b7819 */ /* 0x040fe200000006ff */
[----:B------:R-:W-:Y:S01]  /*0560*/  FMUL R25, R0, R25 ;  /* 0x0000001900197220 */ /* 0x000fe20000400000 */
[----:B------:R-:W-:Y:S01]  /*0570*/  PRMT R3, R3, 0x7632, R3 ;  /* 0x0000763203037816 */ /* 0x000fe20000000003 */
[----:B------:R-:W-:Y:S01]  /*0580*/  FFMA R2, R2, R21, R9 ;  /* 0x0000001502027223 */ /* 0x000fe20000000009 */
[----:B------:R-:W-:Y:S01]  /*0590*/  PRMT R13, R13, 0x7632, R13 ;  /* 0x000076320d0d7816 */ /* 0x000fe2000000000d */
[----:B------:R-:W-:Y:S01]  /*05a0*/  FFMA R8, R8, R15, R11 ;  /* 0x0000000f08087223 */ /* 0x000fe2000000000b */
[----:B------:R-:W-:Y:S01]  /*05b0*/  PRMT R0, R18, 0x7632, R0 ;  /* 0x0000763212007816 */ /* 0x000fe20000000000 */
[----:B------:R-:W-:Y:S01]  /*05c0*/  IMAD.U32 R11, R3, 0x10000, RZ ;  /* 0x00010000030b7824 */ /* 0x000fe200078e00ff */
[----:B------:R-:W-:Y:S01]  /*05d0*/  PRMT R9, R19, 0x7632, R9 ;  /* 0x0000763213097816 */ /* 0x000fe20000000009 */
[----:B------:R-:W-:Y:S01]  /*05e0*/  FFMA R23, R10, R27, R23 ;  /* 0x0000001b0a177223 */ /* 0x000fe20000000017 */
[----:B------:R-:W-:Y:S01]  /*05f0*/  SHF.L.U32 R12, R13, 0x10, RZ ;  /* 0x000000100d0c7819 */ /* 0x000fe200000006ff */
[----:B------:R-:W-:Y:S01]  /*0600*/  IMAD.U32 R3, R18, 0x10000, RZ ;  /* 0x0001000012037824 */ /* 0x000fe200078e00ff */
[----:B------:R-:W-:Y:S01]  /*0610*/  SHF.L.U32 R0, R0, 0x10, RZ ;  /* 0x0000001000007819 */ /* 0x000fe200000006ff */
[----:B------:R-:W-:Y:S01]  /*0620*/  IMAD.U32 R19, R19, 0x10000, RZ ;  /* 0x0001000013137824 */ /* 0x000fe200078e00ff */
[----:B------:R-:W-:Y:S01]  /*0630*/  SHF.L.U32 R10, R9, 0x10, RZ ;  /* 0x00000010090a7819 */ /* 0x000fe200000006ff */
[----:B------:R-:W-:Y:S01]  /*0640*/  FFMA R11, R11, R25, R12 ;  /* 0x000000190b0b7223 */ /* 0x000fe2000000000c */
[----:B------:R-:W-:Y:S01]  /*0650*/  FFMA R2, R4, R2, R3 ;  /* 0x0000000204027223 */ /* 0x000fe20000000003 */
[----:B------:R-:W-:Y:S01]  /*0660*/  FFMA R5, R5, R8, R0 ;  /* 0x0000000805057223 */ /* 0x000fe20000000000 */
[----:B------:R-:W-:Y:S01]  /*0670*/  FFMA R3, R6, R23, R19 ;  /* 0x0000001706037223 */ /* 0x000fe20000000013 */
[----:B------:R-:W-:-:S03]  /*0680*/  FFMA R10, R7, R11, R10 ;  /* 0x0000000b070a7223 */ /* 0x000fc6000000000a */
[----:B------:R-:W-:Y:S02]  /*0690*/  F2FP.BF16.PACK_AB R2, R5, R2 ;  /* 0x000000020502723e */ /* 0x000fe400000010ff */
[----:B------:R-:W-:-:S05]  /*06a0*/  F2FP.BF16.PACK_AB R3, R10, R3 ;  /* 0x000000030a03723e */ /* 0x000fca00000010ff */
[----:B------:R-:W-:Y:S01]  /*06b0*/  STG.E.64 [R16.64], R2 ;  /* 0x0000000210007986 */ /* 0x000fe2000c101b04 */
[----:B------:R-:W-:Y:S05]  /*06c0*/  EXIT ;  /* 0x000000000000794d */ /* 0x000fea0003800000 */
.L_x_0:
[----:B------:R-:W-:-:S00]  /*06d0*/  BRA `(.L_x_0) ;  /* 0xfffffff000007947 */ /* 0x000fc0000383ffff */
[----:B------:R-:W-:-:S00]  /*06e0*/  NOP ;  /* 0x0000000000007918 */ /* 0x000fc00000000000 */
        /* <DEDUP_REMOVED lines=9> */
.L_x_1:
